//
// Generated by NVIDIA NVVM Compiler
//
// Compiler Build ID: CL-36424714
// Cuda compilation tools, release 13.0, V13.0.88
// Based on NVVM 20.0.0
//

.version 9.0
.target sm_100
.address_size 64

	// .globl	_Z18sub_kernel_float32PKfS0_Pfm

.visible .entry _Z18sub_kernel_float32PKfS0_Pfm(
	.param .u64 .ptr .align 1 _Z18sub_kernel_float32PKfS0_Pfm_param_0,
	.param .u64 .ptr .align 1 _Z18sub_kernel_float32PKfS0_Pfm_param_1,
	.param .u64 .ptr .align 1 _Z18sub_kernel_float32PKfS0_Pfm_param_2,
	.param .u64 _Z18sub_kernel_float32PKfS0_Pfm_param_3
)
{
	.reg .pred 	%p<2>;
	.reg .b32 	%r<5>;
	.reg .b32 	%f<4>;
	.reg .b64 	%rd<13>;

	ld.param.u64 	%rd2, [_Z18sub_kernel_float32PKfS0_Pfm_param_0];
	ld.param.u64 	%rd3, [_Z18sub_kernel_float32PKfS0_Pfm_param_1];
	ld.param.u64 	%rd4, [_Z18sub_kernel_float32PKfS0_Pfm_param_2];
	ld.param.u64 	%rd5, [_Z18sub_kernel_float32PKfS0_Pfm_param_3];
	mov.u32 	%r1, %ctaid.x;
	mov.u32 	%r2, %ntid.x;
	mov.u32 	%r3, %tid.x;
	mad.lo.s32 	%r4, %r1, %r2, %r3;
	cvt.u64.u32 	%rd1, %r4;
	setp.le.u64 	%p1, %rd5, %rd1;
	@%p1 bra 	$L__BB0_2;
	cvta.to.global.u64 	%rd6, %rd2;
	cvta.to.global.u64 	%rd7, %rd3;
	cvta.to.global.u64 	%rd8, %rd4;
	shl.b64 	%rd9, %rd1, 2;
	add.s64 	%rd10, %rd6, %rd9;
	ld.global.f32 	%f1, [%rd10];
	add.s64 	%rd11, %rd7, %rd9;
	ld.global.f32 	%f2, [%rd11];
	sub.f32 	%f3, %f1, %f2;
	add.s64 	%rd12, %rd8, %rd9;
	st.global.f32 	[%rd12], %f3;
$L__BB0_2:
	ret;

}


// ===== COMPILED SASS (sm_100) =====

	.target	sm_100

	.elftype	@"ET_EXEC"


//--------------------- .note.nv.tkinfo           --------------------------
	.section	.note.nv.tkinfo,"",@"SHT_NOTE"
	.sectionflags	@"SHF_NOTE_NV_TKINFO"
	.tkinfo
        /*0018*/ 	.word	0x00000002
        /*0030*/ 	.string	""
        /*0030*/ 	.string	"ptxas"
        /*0030*/ 	.string	"Cuda compilation tools, release 13.0, V13.0.88"
        /*0030*/ 	.string	"Build cuda_13.0.r13.0/compiler.36424714_0"
        /*0030*/ 	.string	"-arch sm_100 -m 64 "



//--------------------- .note.nv.cuinfo           --------------------------
	.section	.note.nv.cuinfo,"",@"SHT_NOTE"
	.sectionflags	@"SHF_NOTE_NV_CUINFO"
        /*0018*/ 	.short	0x0002
        /*001a*/ 	.short	0x0064
        /*001c*/ 	.short	0x0082
	.zero		2


//--------------------- .nv.info                  --------------------------
	.section	.nv.info,"",@"SHT_CUDA_INFO"
	.align	4


	//----- nvinfo : EIATTR_REGCOUNT
	.align		4
        /*0000*/ 	.byte	0x04, 0x2f
        /*0002*/ 	.short	(.L_1 - .L_0)
	.align		4
.L_0:
        /*0004*/ 	.word	index@(_Z18sub_kernel_float32PKfS0_Pfm)
        /*0008*/ 	.word	0x0000000c


	//----- nvinfo : EIATTR_FRAME_SIZE
	.align		4
.L_1:
        /*000c*/ 	.byte	0x04, 0x11
        /*000e*/ 	.short	(.L_3 - .L_2)
	.align		4
.L_2:
        /*0010*/ 	.word	index@(_Z18sub_kernel_float32PKfS0_Pfm)
        /*0014*/ 	.word	0x00000000


	//----- nvinfo : EIATTR_MIN_STACK_SIZE
	.align		4
.L_3:
        /*0018*/ 	.byte	0x04, 0x12
        /*001a*/ 	.short	(.L_5 - .L_4)
	.align		4
.L_4:
        /*001c*/ 	.word	index@(_Z18sub_kernel_float32PKfS0_Pfm)
        /*0020*/ 	.word	0x00000000
.L_5:


//--------------------- .nv.compat                --------------------------
	.section	.nv.compat,"",@"SHT_CUDA_COMPAT_INFO"
	.align	4
        /*0000*/ 	.byte	0x02, 0x09, 0x00, 0x00, 0x02, 0x02, 0x01, 0x00, 0x02, 0x05, 0x05, 0x00, 0x03, 0x07, 0x01, 0x01
        /*0010*/ 	.byte	0x02, 0x03, 0x00, 0x00, 0x02, 0x06, 0x01, 0x00, 0x04, 0x0b, 0x08, 0x00, 0x09, 0x00, 0x00, 0x00
        /*0020*/ 	.byte	0x00, 0x00, 0x00, 0x00


//--------------------- .nv.info._Z18sub_kernel_float32PKfS0_Pfm --------------------------
	.section	.nv.info._Z18sub_kernel_float32PKfS0_Pfm,"",@"SHT_CUDA_INFO"
	.sectionflags	@""
	.align	4


	//----- nvinfo : EIATTR_CUDA_API_VERSION
	.align		4
        /*0000*/ 	.byte	0x04, 0x37
        /*0002*/ 	.short	(.L_7 - .L_6)
.L_6:
        /*0004*/ 	.word	0x00000082


	//----- nvinfo : EIATTR_KPARAM_INFO
	.align		4
.L_7:
        /*0008*/ 	.byte	0x04, 0x17
        /*000a*/ 	.short	(.L_9 - .L_8)
.L_8:
        /*000c*/ 	.word	0x00000000
        /*0010*/ 	.short	0x0003
        /*0012*/ 	.short	0x0018
        /*0014*/ 	.byte	0x00, 0xf0, 0x21, 0x00


	//----- nvinfo : EIATTR_KPARAM_INFO
	.align		4
.L_9:
        /*0018*/ 	.byte	0x04, 0x17
        /*001a*/ 	.short	(.L_11 - .L_10)
.L_10:
        /*001c*/ 	.word	0x00000000
        /*0020*/ 	.short	0x0002
        /*0022*/ 	.short	0x0010
        /*0024*/ 	.byte	0x00, 0xf5, 0x21, 0x00


	//----- nvinfo : EIATTR_KPARAM_INFO
	.align		4
.L_11:
        /*0028*/ 	.byte	0x04, 0x17
        /*002a*/ 	.short	(.L_13 - .L_12)
.L_12:
        /*002c*/ 	.word	0x00000000
        /*0030*/ 	.short	0x0001
        /*0032*/ 	.short	0x0008
        /*0034*/ 	.byte	0x00, 0xf5, 0x21, 0x00


	//----- nvinfo : EIATTR_KPARAM_INFO
	.align		4
.L_13:
        /*0038*/ 	.byte	0x04, 0x17
        /*003a*/ 	.short	(.L_15 - .L_14)
.L_14:
        /*003c*/ 	.word	0x00000000
        /*0040*/ 	.short	0x0000
        /*0042*/ 	.short	0x0000
        /*0044*/ 	.byte	0x00, 0xf5, 0x21, 0x00


	//----- nvinfo : EIATTR_SPARSE_MMA_MASK
	.align		4
.L_15:
        /*0048*/ 	.byte	0x03, 0x50
        /*004a*/ 	.short	0x0000


	//----- nvinfo : EIATTR_MAXREG_COUNT
	.align		4
        /*004c*/ 	.byte	0x03, 0x1b
        /*004e*/ 	.short	0x00ff


	//----- nvinfo : EIATTR_MERCURY_ISA_VERSION
	.align		4
        /*0050*/ 	.byte	0x03, 0x5f
        /*0052*/ 	.short	0x0101


	//----- nvinfo : EIATTR_VRC_CTA_INIT_COUNT
	.align		4
        /*0054*/ 	.byte	0x02, 0x4a
	.zero		1
	.zero		1


	//----- nvinfo : EIATTR_EXIT_INSTR_OFFSETS
	.align		4
        /*0058*/ 	.byte	0x04, 0x1c
        /*005a*/ 	.short	(.L_17 - .L_16)


	//   ....[0]....
.L_16:
        /*005c*/ 	.word	0x00000080


	//   ....[1]....
        /*0060*/ 	.word	0x00000180


	//----- nvinfo : EIATTR_CBANK_PARAM_SIZE
	.align		4
.L_17:
        /*0064*/ 	.byte	0x03, 0x19
        /*0066*/ 	.short	0x0020


	//----- nvinfo : EIATTR_PARAM_CBANK
	.align		4
        /*0068*/ 	.byte	0x04, 0x0a
        /*006a*/ 	.short	(.L_19 - .L_18)
	.align		4
.L_18:
        /*006c*/ 	.word	index@(.nv.constant0._Z18sub_kernel_float32PKfS0_Pfm)
        /*0070*/ 	.short	0x0380
        /*0072*/ 	.short	0x0020


	//----- nvinfo : EIATTR_SW_WAR
	.align		4
.L_19:
        /*0074*/ 	.byte	0x04, 0x36
        /*0076*/ 	.short	(.L_21 - .L_20)
.L_20:
        /*0078*/ 	.word	0x00000008
.L_21:


//--------------------- .nv.callgraph             --------------------------
	.section	.nv.callgraph,"",@"SHT_CUDA_CALLGRAPH"
	.align	4
	.sectionentsize	8
	.align		4
        /*0000*/ 	.word	0x00000000
	.align		4
        /*0004*/ 	.word	0xffffffff
	.align		4
        /*0008*/ 	.word	0x00000000
	.align		4
        /*000c*/ 	.word	0xfffffffe
	.align		4
        /*0010*/ 	.word	0x00000000
	.align		4
        /*0014*/ 	.word	0xfffffffd
	.align		4
        /*0018*/ 	.word	0x00000000
	.align		4
        /*001c*/ 	.word	0xfffffffc


//--------------------- .text._Z18sub_kernel_float32PKfS0_Pfm --------------------------
	.section	.text._Z18sub_kernel_float32PKfS0_Pfm,"ax",@progbits
	.align	128
        .global         _Z18sub_kernel_float32PKfS0_Pfm
        .type           _Z18sub_kernel_float32PKfS0_Pfm,@function
        .size           _Z18sub_kernel_float32PKfS0_Pfm,(.L_x_1 - _Z18sub_kernel_float32PKfS0_Pfm)
        .other          _Z18sub_kernel_float32PKfS0_Pfm,@"STO_CUDA_ENTRY STV_DEFAULT"
_Z18sub_kernel_float32PKfS0_Pfm:
.text._Z18sub_kernel_float32PKfS0_Pfm:
[----:B------:R-:W-:Y:S01]  /*0000*/  LDC R1, c[0x0][0x37c] ;  /* 0x0000df00ff017b82 */ /* 0x000fe20000000800 */
[----:B------:R-:W0:Y:S07]  /*0010*/  S2R R3, SR_TID.X ;  /* 0x0000000000037919 */ /* 0x000e2e0000002100 */
[----:B------:R-:W0:Y:S01]  /*0020*/  S2UR UR4, SR_CTAID.X ;  /* 0x00000000000479c3 */ /* 0x000e220000002500 */
[----:B------:R-:W1:Y:S07]  /*0030*/  LDCU.64 UR6, c[0x0][0x398] ;  /* 0x00007300ff0677ac */ /* 0x000e6e0008000a00 */
[----:B------:R-:W0:Y:S02]  /*0040*/  LDC R0, c[0x0][0x360] ;  /* 0x0000d800ff007b82 */ /* 0x000e240000000800 */
[----:B0-----:R-:W-:-:S05]  /*0050*/  IMAD R0, R0, UR4, R3 ;  /* 0x0000000400007c24 */ /* 0x001fca000f8e0203 */
[----:B-1----:R-:W-:-:S04]  /*0060*/  ISETP.GE.U32.AND P0, PT, R0, UR6, PT ;  /* 0x0000000600007c0c */ /* 0x002fc8000bf06070 */
[----:B------:R-:W-:-:S13]  /*0070*/  ISETP.GE.U32.AND.EX P0, PT, RZ, UR7, PT, P0 ;  /* 0x00000007ff007c0c */ /* 0x000fda000bf06100 */
[----:B------:R-:W-:Y:S05]  /*0080*/  @P0 EXIT ;  /* 0x000000000000094d */ /* 0x000fea0003800000 */
[----:B------:R-:W0:Y:S01]  /*0090*/  LDCU.128 UR8, c[0x0][0x380] ;  /* 0x00007000ff0877ac */ /* 0x000e220008000c00 */
[----:B------:R-:W-:Y:S01]  /*00a0*/  IMAD.SHL.U32 R6, R0, 0x4, RZ ;  /* 0x0000000400067824 */ /* 0x000fe200078e00ff */
[----:B------:R-:W-:Y:S01]  /*00b0*/  SHF.R.U32.HI R0, RZ, 0x1e, R0 ;  /* 0x0000001eff007819 */ /* 0x000fe20000011600 */
[----:B------:R-:W1:Y:S01]  /*00c0*/  LDCU.64 UR4, c[0x0][0x358] ;  /* 0x00006b00ff0477ac */ /* 0x000e620008000a00 */
[----:B------:R-:W2:Y:S02]  /*00d0*/  LDCU.64 UR6, c[0x0][0x390] ;  /* 0x00007200ff0677ac */ /* 0x000ea40008000a00 */
[C---:B0-----:R-:W-:Y:S02]  /*00e0*/  IADD3 R4, P1, PT, R6.reuse, UR10, RZ ;  /* 0x0000000a06047c10 */ /* 0x041fe4000ff3e0ff */
[----:B------:R-:W-:Y:S02]  /*00f0*/  IADD3 R2, P0, PT, R6, UR8, RZ ;  /* 0x0000000806027c10 */ /* 0x000fe4000ff1e0ff */
[----:B------:R-:W-:-:S02]  /*0100*/  IADD3.X R5, PT, PT, R0, UR11, RZ, P1, !PT ;  /* 0x0000000b00057c10 */ /* 0x000fc40008ffe4ff */
[----:B------:R-:W-:-:S04]  /*0110*/  IADD3.X R3, PT, PT, R0, UR9, RZ, P0, !PT ;  /* 0x0000000900037c10 */ /* 0x000fc800087fe4ff */
[----:B-1----:R-:W3:Y:S04]  /*0120*/  LDG.E R5, desc[UR4][R4.64] ;  /* 0x0000000404057981 */ /* 0x002ee8000c1e1900 */
[----:B------:R-:W3:Y:S01]  /*0130*/  LDG.E R2, desc[UR4][R2.64] ;  /* 0x0000000402027981 */ /* 0x000ee2000c1e1900 */
[----:B--2---:R-:W-:-:S04]  /*0140*/  IADD3 R6, P0, PT, R6, UR6, RZ ;  /* 0x0000000606067c10 */ /* 0x004fc8000ff1e0ff */
[----:B------:R-:W-:Y:S01]  /*0150*/  IADD3.X R7, PT, PT, R0, UR7, RZ, P0, !PT ;  /* 0x0000000700077c10 */ /* 0x000fe200087fe4ff */
[----:B---3--:R-:W-:-:S05]  /*0160*/  FADD R9, R2, -R5 ;  /* 0x8000000502097221 */ /* 0x008fca0000000000 */
[----:B------:R-:W-:Y:S01]  /*0170*/  STG.E desc[UR4][R6.64], R9 ;  /* 0x0000000906007986 */ /* 0x000fe2000c101904 */
[----:B------:R-:W-:Y:S05]  /*0180*/  EXIT ;  /* 0x000000000000794d */ /* 0x000fea0003800000 */
.L_x_0:
[----:B------:R-:W-:-:S00]  /*0190*/  BRA `(.L_x_0) ;  /* 0xfffffffc00fc7947 */ /* 0x000fc0000383ffff */
[----:B------:R-:W-:-:S00]  /*01a0*/  NOP ;  /* 0x0000000000007918 */ /* 0x000fc00000000000 */
        /* <DEDUP_REMOVED lines=13> */
.L_x_1:


//--------------------- .nv.shared.reserved.0     --------------------------
	.section	.nv.shared.reserved.0,"aw",@nobits
	.weak		__nv_reservedSMEM_offset_0_alias
	.size		__nv_reservedSMEM_offset_0_alias, 0, 64
	.other		__nv_reservedSMEM_offset_0_alias,@"STO_CUDA_RESERVED_SHARED STV_DEFAULT"
__nv_reservedSMEM_offset_0_alias:
	.zero		0
	.zero		64


//--------------------- .nv.constant0._Z18sub_kernel_float32PKfS0_Pfm --------------------------
	.section	.nv.constant0._Z18sub_kernel_float32PKfS0_Pfm,"a",@progbits
	.sectionflags	@""
	.align	4
.nv.constant0._Z18sub_kernel_float32PKfS0_Pfm:
	.zero		928


//--------------------- SYMBOLS --------------------------

	.type		.nv.reservedSmem.offset0,@object
	.size		.nv.reservedSmem.offset0,0x4
